//
// Generated by NVIDIA NVVM Compiler
//
// Compiler Build ID: CL-36424714
// Cuda compilation tools, release 13.0, V13.0.88
// Based on NVVM 20.0.0
//

.version 9.0
.target sm_100
.address_size 64

	// .globl	_Z16vectorDotProductP6float3S0_Pfi

.visible .entry _Z16vectorDotProductP6float3S0_Pfi(
	.param .u64 .ptr .align 1 _Z16vectorDotProductP6float3S0_Pfi_param_0,
	.param .u64 .ptr .align 1 _Z16vectorDotProductP6float3S0_Pfi_param_1,
	.param .u64 .ptr .align 1 _Z16vectorDotProductP6float3S0_Pfi_param_2,
	.param .u32 _Z16vectorDotProductP6float3S0_Pfi_param_3
)
{
	.reg .pred 	%p<2>;
	.reg .b32 	%r<6>;
	.reg .b32 	%f<10>;
	.reg .b64 	%rd<12>;

	ld.param.u64 	%rd1, [_Z16vectorDotProductP6float3S0_Pfi_param_0];
	ld.param.u64 	%rd2, [_Z16vectorDotProductP6float3S0_Pfi_param_1];
	ld.param.u64 	%rd3, [_Z16vectorDotProductP6float3S0_Pfi_param_2];
	ld.param.u32 	%r2, [_Z16vectorDotProductP6float3S0_Pfi_param_3];
	mov.u32 	%r3, %tid.x;
	mov.u32 	%r4, %ctaid.x;
	mov.u32 	%r5, %ntid.x;
	mad.lo.s32 	%r1, %r4, %r5, %r3;
	setp.ge.s32 	%p1, %r1, %r2;
	@%p1 bra 	$L__BB0_2;
	cvta.to.global.u64 	%rd4, %rd1;
	cvta.to.global.u64 	%rd5, %rd2;
	cvta.to.global.u64 	%rd6, %rd3;
	mul.wide.s32 	%rd7, %r1, 12;
	add.s64 	%rd8, %rd4, %rd7;
	ld.global.f32 	%f1, [%rd8];
	ld.global.f32 	%f2, [%rd8+4];
	ld.global.f32 	%f3, [%rd8+8];
	add.s64 	%rd9, %rd5, %rd7;
	ld.global.f32 	%f4, [%rd9];
	ld.global.f32 	%f5, [%rd9+4];
	ld.global.f32 	%f6, [%rd9+8];
	mul.f32 	%f7, %f2, %f5;
	fma.rn.f32 	%f8, %f1, %f4, %f7;
	fma.rn.f32 	%f9, %f3, %f6, %f8;
	mul.wide.s32 	%rd10, %r1, 4;
	add.s64 	%rd11, %rd6, %rd10;
	st.global.f32 	[%rd11], %f9;
$L__BB0_2:
	ret;

}


// ===== COMPILED SASS (sm_100) =====

	.target	sm_100

	.elftype	@"ET_EXEC"


//--------------------- .note.nv.tkinfo           --------------------------
	.section	.note.nv.tkinfo,"",@"SHT_NOTE"
	.sectionflags	@"SHF_NOTE_NV_TKINFO"
	.tkinfo
        /*0018*/ 	.word	0x00000002
        /*0030*/ 	.string	""
        /*0030*/ 	.string	"ptxas"
        /*0030*/ 	.string	"Cuda compilation tools, release 13.0, V13.0.88"
        /*0030*/ 	.string	"Build cuda_13.0.r13.0/compiler.36424714_0"
        /*0030*/ 	.string	"-arch sm_100 -m 64 "



//--------------------- .note.nv.cuinfo           --------------------------
	.section	.note.nv.cuinfo,"",@"SHT_NOTE"
	.sectionflags	@"SHF_NOTE_NV_CUINFO"
        /*0018*/ 	.short	0x0002
        /*001a*/ 	.short	0x0064
        /*001c*/ 	.short	0x0082
	.zero		2


//--------------------- .nv.info                  --------------------------
	.section	.nv.info,"",@"SHT_CUDA_INFO"
	.align	4


	//----- nvinfo : EIATTR_REGCOUNT
	.align		4
        /*0000*/ 	.byte	0x04, 0x2f
        /*0002*/ 	.short	(.L_1 - .L_0)
	.align		4
.L_0:
        /*0004*/ 	.word	index@(_Z16vectorDotProductP6float3S0_Pfi)
        /*0008*/ 	.word	0x00000012


	//----- nvinfo : EIATTR_FRAME_SIZE
	.align		4
.L_1:
        /*000c*/ 	.byte	0x04, 0x11
        /*000e*/ 	.short	(.L_3 - .L_2)
	.align		4
.L_2:
        /*0010*/ 	.word	index@(_Z16vectorDotProductP6float3S0_Pfi)
        /*0014*/ 	.word	0x00000000


	//----- nvinfo : EIATTR_MIN_STACK_SIZE
	.align		4
.L_3:
        /*0018*/ 	.byte	0x04, 0x12
        /*001a*/ 	.short	(.L_5 - .L_4)
	.align		4
.L_4:
        /*001c*/ 	.word	index@(_Z16vectorDotProductP6float3S0_Pfi)
        /*0020*/ 	.word	0x00000000
.L_5:


//--------------------- .nv.compat                --------------------------
	.section	.nv.compat,"",@"SHT_CUDA_COMPAT_INFO"
	.align	4
        /*0000*/ 	.byte	0x02, 0x09, 0x00, 0x00, 0x02, 0x02, 0x01, 0x00, 0x02, 0x05, 0x05, 0x00, 0x03, 0x07, 0x01, 0x01
        /*0010*/ 	.byte	0x02, 0x03, 0x00, 0x00, 0x02, 0x06, 0x01, 0x00, 0x04, 0x0b, 0x08, 0x00, 0x09, 0x00, 0x00, 0x00
        /*0020*/ 	.byte	0x00, 0x00, 0x00, 0x00


//--------------------- .nv.info._Z16vectorDotProductP6float3S0_Pfi --------------------------
	.section	.nv.info._Z16vectorDotProductP6float3S0_Pfi,"",@"SHT_CUDA_INFO"
	.sectionflags	@""
	.align	4


	//----- nvinfo : EIATTR_CUDA_API_VERSION
	.align		4
        /*0000*/ 	.byte	0x04, 0x37
        /*0002*/ 	.short	(.L_7 - .L_6)
.L_6:
        /*0004*/ 	.word	0x00000082


	//----- nvinfo : EIATTR_KPARAM_INFO
	.align		4
.L_7:
        /*0008*/ 	.byte	0x04, 0x17
        /*000a*/ 	.short	(.L_9 - .L_8)
.L_8:
        /*000c*/ 	.word	0x00000000
        /*0010*/ 	.short	0x0003
        /*0012*/ 	.short	0x0018
        /*0014*/ 	.byte	0x00, 0xf0, 0x11, 0x00


	//----- nvinfo : EIATTR_KPARAM_INFO
	.align		4
.L_9:
        /*0018*/ 	.byte	0x04, 0x17
        /*001a*/ 	.short	(.L_11 - .L_10)
.L_10:
        /*001c*/ 	.word	0x00000000
        /*0020*/ 	.short	0x0002
        /*0022*/ 	.short	0x0010
        /*0024*/ 	.byte	0x00, 0xf5, 0x21, 0x00


	//----- nvinfo : EIATTR_KPARAM_INFO
	.align		4
.L_11:
        /*0028*/ 	.byte	0x04, 0x17
        /*002a*/ 	.short	(.L_13 - .L_12)
.L_12:
        /*002c*/ 	.word	0x00000000
        /*0030*/ 	.short	0x0001
        /*0032*/ 	.short	0x0008
        /*0034*/ 	.byte	0x00, 0xf5, 0x21, 0x00


	//----- nvinfo : EIATTR_KPARAM_INFO
	.align		4
.L_13:
        /*0038*/ 	.byte	0x04, 0x17
        /*003a*/ 	.short	(.L_15 - .L_14)
.L_14:
        /*003c*/ 	.word	0x00000000
        /*0040*/ 	.short	0x0000
        /*0042*/ 	.short	0x0000
        /*0044*/ 	.byte	0x00, 0xf5, 0x21, 0x00


	//----- nvinfo : EIATTR_SPARSE_MMA_MASK
	.align		4
.L_15:
        /*0048*/ 	.byte	0x03, 0x50
        /*004a*/ 	.short	0x0000


	//----- nvinfo : EIATTR_MAXREG_COUNT
	.align		4
        /*004c*/ 	.byte	0x03, 0x1b
        /*004e*/ 	.short	0x00ff


	//----- nvinfo : EIATTR_MERCURY_ISA_VERSION
	.align		4
        /*0050*/ 	.byte	0x03, 0x5f
        /*0052*/ 	.short	0x0101


	//----- nvinfo : EIATTR_VRC_CTA_INIT_COUNT
	.align		4
        /*0054*/ 	.byte	0x02, 0x4a
	.zero		1
	.zero		1


	//----- nvinfo : EIATTR_EXIT_INSTR_OFFSETS
	.align		4
        /*0058*/ 	.byte	0x04, 0x1c
        /*005a*/ 	.short	(.L_17 - .L_16)


	//   ....[0]....
.L_16:
        /*005c*/ 	.word	0x00000070


	//   ....[1]....
        /*0060*/ 	.word	0x00000190


	//----- nvinfo : EIATTR_CBANK_PARAM_SIZE
	.align		4
.L_17:
        /*0064*/ 	.byte	0x03, 0x19
        /*0066*/ 	.short	0x001c


	//----- nvinfo : EIATTR_PARAM_CBANK
	.align		4
        /*0068*/ 	.byte	0x04, 0x0a
        /*006a*/ 	.short	(.L_19 - .L_18)
	.align		4
.L_18:
        /*006c*/ 	.word	index@(.nv.constant0._Z16vectorDotProductP6float3S0_Pfi)
        /*0070*/ 	.short	0x0380
        /*0072*/ 	.short	0x001c


	//----- nvinfo : EIATTR_SW_WAR
	.align		4
.L_19:
        /*0074*/ 	.byte	0x04, 0x36
        /*0076*/ 	.short	(.L_21 - .L_20)
.L_20:
        /*0078*/ 	.word	0x00000008
.L_21:


//--------------------- .nv.callgraph             --------------------------
	.section	.nv.callgraph,"",@"SHT_CUDA_CALLGRAPH"
	.align	4
	.sectionentsize	8
	.align		4
        /*0000*/ 	.word	0x00000000
	.align		4
        /*0004*/ 	.word	0xffffffff
	.align		4
        /*0008*/ 	.word	0x00000000
	.align		4
        /*000c*/ 	.word	0xfffffffe
	.align		4
        /*0010*/ 	.word	0x00000000
	.align		4
        /*0014*/ 	.word	0xfffffffd
	.align		4
        /*0018*/ 	.word	0x00000000
	.align		4
        /*001c*/ 	.word	0xfffffffc


//--------------------- .text._Z16vectorDotProductP6float3S0_Pfi --------------------------
	.section	.text._Z16vectorDotProductP6float3S0_Pfi,"ax",@progbits
	.align	128
        .global         _Z16vectorDotProductP6float3S0_Pfi
        .type           _Z16vectorDotProductP6float3S0_Pfi,@function
        .size           _Z16vectorDotProductP6float3S0_Pfi,(.L_x_1 - _Z16vectorDotProductP6float3S0_Pfi)
        .other          _Z16vectorDotProductP6float3S0_Pfi,@"STO_CUDA_ENTRY STV_DEFAULT"
_Z16vectorDotProductP6float3S0_Pfi:
.text._Z16vectorDotProductP6float3S0_Pfi:
[----:B------:R-:W-:Y:S01]  /*0000*/  LDC R1, c[0x0][0x37c] ;  /* 0x0000df00ff017b82 */ /* 0x000fe20000000800 */
[----:B------:R-:W0:Y:S07]  /*0010*/  S2R R9, SR_TID.X ;  /* 0x0000000000097919 */ /* 0x000e2e0000002100 */
[----:B------:R-:W0:Y:S01]  /*0020*/  S2UR UR4, SR_CTAID.X ;  /* 0x00000000000479c3 */ /* 0x000e220000002500 */
[----:B------:R-:W1:Y:S07]  /*0030*/  LDCU UR5, c[0x0][0x398] ;  /* 0x00007300ff0577ac */ /* 0x000e6e0008000800 */
[----:B------:R-:W0:Y:S02]  /*0040*/  LDC R0, c[0x0][0x360] ;  /* 0x0000d800ff007b82 */ /* 0x000e240000000800 */
[----:B0-----:R-:W-:-:S05]  /*0050*/  IMAD R9, R0, UR4, R9 ;  /* 0x0000000400097c24 */ /* 0x001fca000f8e0209 */
[----:B-1----:R-:W-:-:S13]  /*0060*/  ISETP.GE.AND P0, PT, R9, UR5, PT ;  /* 0x0000000509007c0c */ /* 0x002fda000bf06270 */
[----:B------:R-:W-:Y:S05]  /*0070*/  @P0 EXIT ;  /* 0x000000000000094d */ /* 0x000fea0003800000 */
[----:B------:R-:W0:Y:S01]  /*0080*/  LDC.64 R2, c[0x0][0x380] ;  /* 0x0000e000ff027b82 */ /* 0x000e220000000a00 */
[----:B------:R-:W1:Y:S07]  /*0090*/  LDCU.64 UR4, c[0x0][0x358] ;  /* 0x00006b00ff0477ac */ /* 0x000e6e0008000a00 */
[----:B------:R-:W2:Y:S08]  /*00a0*/  LDC.64 R4, c[0x0][0x388] ;  /* 0x0000e200ff047b82 */ /* 0x000eb00000000a00 */
[----:B------:R-:W3:Y:S01]  /*00b0*/  LDC.64 R6, c[0x0][0x390] ;  /* 0x0000e400ff067b82 */ /* 0x000ee20000000a00 */
[----:B0-----:R-:W-:-:S05]  /*00c0*/  IMAD.WIDE R2, R9, 0xc, R2 ;  /* 0x0000000c09027825 */ /* 0x001fca00078e0202 */
[----:B-1----:R-:W4:Y:S01]  /*00d0*/  LDG.E R8, desc[UR4][R2.64+0x4] ;  /* 0x0000040402087981 */ /* 0x002f22000c1e1900 */
[----:B--2---:R-:W-:-:S03]  /*00e0*/  IMAD.WIDE R4, R9, 0xc, R4 ;  /* 0x0000000c09047825 */ /* 0x004fc600078e0204 */
[----:B------:R-:W2:Y:S04]  /*00f0*/  LDG.E R0, desc[UR4][R2.64] ;  /* 0x0000000402007981 */ /* 0x000ea8000c1e1900 */
[----:B------:R-:W4:Y:S04]  /*0100*/  LDG.E R13, desc[UR4][R4.64+0x4] ;  /* 0x00000404040d7981 */ /* 0x000f28000c1e1900 */
[----:B------:R-:W2:Y:S04]  /*0110*/  LDG.E R11, desc[UR4][R4.64] ;  /* 0x00000004040b7981 */ /* 0x000ea8000c1e1900 */
[----:B------:R-:W5:Y:S04]  /*0120*/  LDG.E R10, desc[UR4][R2.64+0x8] ;  /* 0x00000804020a7981 */ /* 0x000f68000c1e1900 */
[----:B------:R-:W5:Y:S01]  /*0130*/  LDG.E R15, desc[UR4][R4.64+0x8] ;  /* 0x00000804040f7981 */ /* 0x000f62000c1e1900 */
[----:B---3--:R-:W-:-:S04]  /*0140*/  IMAD.WIDE R6, R9, 0x4, R6 ;  /* 0x0000000409067825 */ /* 0x008fc800078e0206 */
[----:B----4-:R-:W-:-:S04]  /*0150*/  FMUL R13, R8, R13 ;  /* 0x0000000d080d7220 */ /* 0x010fc80000400000 */
[----:B--2---:R-:W-:-:S04]  /*0160*/  FFMA R11, R0, R11, R13 ;  /* 0x0000000b000b7223 */ /* 0x004fc8000000000d */
[----:B-----5:R-:W-:-:S05]  /*0170*/  FFMA R11, R10, R15, R11 ;  /* 0x0000000f0a0b7223 */ /* 0x020fca000000000b */
[----:B------:R-:W-:Y:S01]  /*0180*/  STG.E desc[UR4][R6.64], R11 ;  /* 0x0000000b06007986 */ /* 0x000fe2000c101904 */
[----:B------:R-:W-:Y:S05]  /*0190*/  EXIT ;  /* 0x000000000000794d */ /* 0x000fea0003800000 */
.L_x_0:
[----:B------:R-:W-:-:S00]  /*01a0*/  BRA `(.L_x_0) ;  /* 0xfffffffc00fc7947 */ /* 0x000fc0000383ffff */
[----:B------:R-:W-:-:S00]  /*01b0*/  NOP ;  /* 0x0000000000007918 */ /* 0x000fc00000000000 */
        /* <DEDUP_REMOVED lines=12> */
.L_x_1:


//--------------------- .nv.shared.reserved.0     --------------------------
	.section	.nv.shared.reserved.0,"aw",@nobits
	.weak		__nv_reservedSMEM_offset_0_alias
	.size		__nv_reservedSMEM_offset_0_alias, 0, 64
	.other		__nv_reservedSMEM_offset_0_alias,@"STO_CUDA_RESERVED_SHARED STV_DEFAULT"
__nv_reservedSMEM_offset_0_alias:
	.zero		0
	.zero		64


//--------------------- .nv.constant0._Z16vectorDotProductP6float3S0_Pfi --------------------------
	.section	.nv.constant0._Z16vectorDotProductP6float3S0_Pfi,"a",@progbits
	.sectionflags	@""
	.align	4
.nv.constant0._Z16vectorDotProductP6float3S0_Pfi:
	.zero		924


//--------------------- SYMBOLS --------------------------

	.type		.nv.reservedSmem.offset0,@object
	.size		.nv.reservedSmem.offset0,0x4
